//
// Generated by NVIDIA NVVM Compiler
//
// Compiler Build ID: CL-36424714
// Cuda compilation tools, release 13.0, V13.0.88
// Based on NVVM 20.0.0
//

.version 9.0
.target sm_100
.address_size 64

	// .globl	_Z17convolutionRowGPUPdS_ii
.const .align 8 .b8 d_Filter[2056];
.extern .shared .align 16 .b8 s_Input[];

.visible .entry _Z17convolutionRowGPUPdS_ii(
	.param .u64 .ptr .align 1 _Z17convolutionRowGPUPdS_ii_param_0,
	.param .u64 .ptr .align 1 _Z17convolutionRowGPUPdS_ii_param_1,
	.param .u32 _Z17convolutionRowGPUPdS_ii_param_2,
	.param .u32 _Z17convolutionRowGPUPdS_ii_param_3
)
{
	.reg .pred 	%p<9>;
	.reg .b32 	%r<79>;
	.reg .b64 	%rd<21>;
	.reg .b64 	%fd<60>;

	ld.param.u64 	%rd2, [_Z17convolutionRowGPUPdS_ii_param_0];
	ld.param.u64 	%rd3, [_Z17convolutionRowGPUPdS_ii_param_1];
	ld.param.u32 	%r31, [_Z17convolutionRowGPUPdS_ii_param_2];
	ld.param.u32 	%r30, [_Z17convolutionRowGPUPdS_ii_param_3];
	neg.s32 	%r76, %r30;
	mov.u32 	%r32, %ctaid.x;
	mov.u32 	%r2, %ntid.x;
	mov.u32 	%r3, %tid.x;
	mad.lo.s32 	%r4, %r32, %r2, %r3;
	mov.u32 	%r33, %ctaid.y;
	mov.u32 	%r34, %ntid.y;
	mov.u32 	%r5, %tid.y;
	mad.lo.s32 	%r35, %r33, %r34, %r5;
	add.s32 	%r36, %r35, %r30;
	mul.lo.s32 	%r6, %r36, %r31;
	shl.b32 	%r7, %r30, 1;
	add.s32 	%r8, %r7, %r2;
	setp.ge.u32 	%p1, %r3, %r8;
	@%p1 bra 	$L__BB0_3;
	add.s32 	%r9, %r4, %r6;
	mad.lo.s32 	%r10, %r8, %r5, %r3;
	cvta.to.global.u64 	%rd1, %rd3;
	mov.b32 	%r71, 0;
$L__BB0_2:
	add.s32 	%r38, %r9, %r71;
	mul.wide.s32 	%rd4, %r38, 8;
	add.s64 	%rd5, %rd1, %rd4;
	ld.global.f64 	%fd10, [%rd5];
	add.s32 	%r39, %r10, %r71;
	shl.b32 	%r40, %r39, 3;
	mov.u32 	%r41, s_Input;
	add.s32 	%r42, %r41, %r40;
	st.shared.f64 	[%r42], %fd10;
	add.s32 	%r71, %r71, %r2;
	add.s32 	%r43, %r71, %r3;
	setp.lt.u32 	%p2, %r43, %r8;
	@%p2 bra 	$L__BB0_2;
$L__BB0_3:
	bar.sync 	0;
	setp.lt.s32 	%p3, %r30, %r76;
	mov.f64 	%fd59, 0d0000000000000000;
	@%p3 bra 	$L__BB0_12;
	mul.lo.s32 	%r13, %r8, %r5;
	add.s32 	%r44, %r30, %r3;
	add.s32 	%r14, %r44, %r13;
	setp.lt.u32 	%p4, %r7, 7;
	mov.f64 	%fd56, 0d0000000000000000;
	@%p4 bra 	$L__BB0_7;
	add.s32 	%r45, %r7, 1;
	and.b32  	%r46, %r45, -8;
	neg.s32 	%r74, %r46;
	shl.b32 	%r47, %r13, 3;
	shl.b32 	%r48, %r3, 3;
	add.s32 	%r49, %r47, %r48;
	mov.u32 	%r50, s_Input;
	add.s32 	%r51, %r49, %r50;
	add.s32 	%r72, %r51, 32;
	mov.f64 	%fd56, 0d0000000000000000;
	mov.u64 	%rd7, d_Filter;
	mov.u32 	%r73, %r7;
$L__BB0_6:
	.pragma "nounroll";
	ld.shared.f64 	%fd14, [%r72+-32];
	mul.wide.s32 	%rd6, %r73, 8;
	add.s64 	%rd8, %rd7, %rd6;
	ld.const.f64 	%fd15, [%rd8];
	fma.rn.f64 	%fd16, %fd14, %fd15, %fd56;
	ld.shared.f64 	%fd17, [%r72+-24];
	ld.const.f64 	%fd18, [%rd8+-8];
	fma.rn.f64 	%fd19, %fd17, %fd18, %fd16;
	ld.shared.f64 	%fd20, [%r72+-16];
	ld.const.f64 	%fd21, [%rd8+-16];
	fma.rn.f64 	%fd22, %fd20, %fd21, %fd19;
	ld.shared.f64 	%fd23, [%r72+-8];
	ld.const.f64 	%fd24, [%rd8+-24];
	fma.rn.f64 	%fd25, %fd23, %fd24, %fd22;
	ld.shared.f64 	%fd26, [%r72];
	ld.const.f64 	%fd27, [%rd8+-32];
	fma.rn.f64 	%fd28, %fd26, %fd27, %fd25;
	ld.shared.f64 	%fd29, [%r72+8];
	ld.const.f64 	%fd30, [%rd8+-40];
	fma.rn.f64 	%fd31, %fd29, %fd30, %fd28;
	ld.shared.f64 	%fd32, [%r72+16];
	ld.const.f64 	%fd33, [%rd8+-48];
	fma.rn.f64 	%fd34, %fd32, %fd33, %fd31;
	ld.shared.f64 	%fd35, [%r72+24];
	ld.const.f64 	%fd36, [%rd8+-56];
	fma.rn.f64 	%fd56, %fd35, %fd36, %fd34;
	add.s32 	%r76, %r76, 8;
	add.s32 	%r74, %r74, 8;
	add.s32 	%r73, %r73, -8;
	add.s32 	%r72, %r72, 64;
	setp.ne.s32 	%p5, %r74, 0;
	@%p5 bra 	$L__BB0_6;
$L__BB0_7:
	and.b32  	%r52, %r7, 6;
	setp.lt.u32 	%p6, %r52, 3;
	@%p6 bra 	$L__BB0_9;
	add.s32 	%r53, %r14, %r76;
	shl.b32 	%r54, %r53, 3;
	mov.u32 	%r55, s_Input;
	add.s32 	%r56, %r55, %r54;
	ld.shared.f64 	%fd37, [%r56];
	sub.s32 	%r57, %r30, %r76;
	mul.wide.s32 	%rd9, %r57, 8;
	mov.u64 	%rd10, d_Filter;
	add.s64 	%rd11, %rd10, %rd9;
	ld.const.f64 	%fd38, [%rd11];
	fma.rn.f64 	%fd39, %fd37, %fd38, %fd56;
	ld.shared.f64 	%fd40, [%r56+8];
	ld.const.f64 	%fd41, [%rd11+-8];
	fma.rn.f64 	%fd42, %fd40, %fd41, %fd39;
	ld.shared.f64 	%fd43, [%r56+16];
	ld.const.f64 	%fd44, [%rd11+-16];
	fma.rn.f64 	%fd45, %fd43, %fd44, %fd42;
	ld.shared.f64 	%fd46, [%r56+24];
	ld.const.f64 	%fd47, [%rd11+-24];
	fma.rn.f64 	%fd56, %fd46, %fd47, %fd45;
	add.s32 	%r76, %r76, 4;
$L__BB0_9:
	and.b32  	%r58, %r30, 1;
	setp.eq.b32 	%p7, %r58, 1;
	not.pred 	%p8, %p7;
	@%p8 bra 	$L__BB0_11;
	add.s32 	%r59, %r14, %r76;
	shl.b32 	%r60, %r59, 3;
	mov.u32 	%r61, s_Input;
	add.s32 	%r62, %r61, %r60;
	ld.shared.f64 	%fd48, [%r62];
	sub.s32 	%r63, %r30, %r76;
	mul.wide.s32 	%rd12, %r63, 8;
	mov.u64 	%rd13, d_Filter;
	add.s64 	%rd14, %rd13, %rd12;
	ld.const.f64 	%fd49, [%rd14];
	fma.rn.f64 	%fd50, %fd48, %fd49, %fd56;
	ld.shared.f64 	%fd51, [%r62+8];
	ld.const.f64 	%fd52, [%rd14+-8];
	fma.rn.f64 	%fd56, %fd51, %fd52, %fd50;
	add.s32 	%r76, %r76, 2;
$L__BB0_11:
	add.s32 	%r64, %r14, %r76;
	shl.b32 	%r65, %r64, 3;
	mov.u32 	%r66, s_Input;
	add.s32 	%r67, %r66, %r65;
	ld.shared.f64 	%fd53, [%r67];
	sub.s32 	%r68, %r30, %r76;
	mul.wide.s32 	%rd15, %r68, 8;
	mov.u64 	%rd16, d_Filter;
	add.s64 	%rd17, %rd16, %rd15;
	ld.const.f64 	%fd54, [%rd17];
	fma.rn.f64 	%fd59, %fd53, %fd54, %fd56;
$L__BB0_12:
	cvta.to.global.u64 	%rd18, %rd2;
	add.s32 	%r69, %r4, %r30;
	add.s32 	%r70, %r69, %r6;
	mul.wide.s32 	%rd19, %r70, 8;
	add.s64 	%rd20, %rd18, %rd19;
	st.global.f64 	[%rd20], %fd59;
	ret;

}
	// .globl	_Z20convolutionColumnGPUPdS_ii
.visible .entry _Z20convolutionColumnGPUPdS_ii(
	.param .u64 .ptr .align 1 _Z20convolutionColumnGPUPdS_ii_param_0,
	.param .u64 .ptr .align 1 _Z20convolutionColumnGPUPdS_ii_param_1,
	.param .u32 _Z20convolutionColumnGPUPdS_ii_param_2,
	.param .u32 _Z20convolutionColumnGPUPdS_ii_param_3
)
{
	.reg .pred 	%p<9>;
	.reg .b32 	%r<92>;
	.reg .b64 	%rd<21>;
	.reg .b64 	%fd<60>;

	ld.param.u64 	%rd2, [_Z20convolutionColumnGPUPdS_ii_param_0];
	ld.param.u64 	%rd3, [_Z20convolutionColumnGPUPdS_ii_param_1];
	ld.param.u32 	%r31, [_Z20convolutionColumnGPUPdS_ii_param_2];
	ld.param.u32 	%r32, [_Z20convolutionColumnGPUPdS_ii_param_3];
	mov.u32 	%r33, %ctaid.x;
	mov.u32 	%r1, %ntid.x;
	mov.u32 	%r2, %tid.x;
	mad.lo.s32 	%r3, %r33, %r1, %r2;
	mov.u32 	%r34, %ctaid.y;
	mov.u32 	%r4, %ntid.y;
	mov.u32 	%r5, %tid.y;
	mad.lo.s32 	%r6, %r34, %r4, %r5;
	shl.b32 	%r7, %r32, 1;
	add.s32 	%r8, %r7, %r4;
	setp.ge.u32 	%p1, %r5, %r8;
	@%p1 bra 	$L__BB1_3;
	add.s32 	%r9, %r32, %r3;
	cvta.to.global.u64 	%rd1, %rd3;
	mov.b32 	%r84, 0;
$L__BB1_2:
	add.s32 	%r36, %r84, %r6;
	mad.lo.s32 	%r37, %r36, %r31, %r9;
	mul.wide.s32 	%rd4, %r37, 8;
	add.s64 	%rd5, %rd1, %rd4;
	ld.global.f64 	%fd10, [%rd5];
	add.s32 	%r38, %r84, %r5;
	mad.lo.s32 	%r39, %r38, %r1, %r2;
	shl.b32 	%r40, %r39, 3;
	mov.u32 	%r41, s_Input;
	add.s32 	%r42, %r41, %r40;
	st.shared.f64 	[%r42], %fd10;
	add.s32 	%r84, %r84, %r4;
	add.s32 	%r43, %r38, %r4;
	setp.lt.u32 	%p2, %r43, %r8;
	@%p2 bra 	$L__BB1_2;
$L__BB1_3:
	bar.sync 	0;
	setp.lt.s32 	%p3, %r32, 0;
	mov.f64 	%fd59, 0d0000000000000000;
	@%p3 bra 	$L__BB1_12;
	neg.s32 	%r89, %r32;
	add.s32 	%r13, %r32, %r5;
	setp.lt.u32 	%p4, %r7, 7;
	mov.f64 	%fd56, 0d0000000000000000;
	@%p4 bra 	$L__BB1_7;
	add.s32 	%r44, %r7, 1;
	and.b32  	%r45, %r44, 2147483640;
	neg.s32 	%r87, %r45;
	mad.lo.s32 	%r46, %r5, %r1, %r2;
	shl.b32 	%r47, %r46, 3;
	mov.u32 	%r48, s_Input;
	add.s32 	%r85, %r48, %r47;
	shl.b32 	%r16, %r1, 6;
	shl.b32 	%r17, %r1, 3;
	mov.f64 	%fd56, 0d0000000000000000;
	mov.u64 	%rd7, d_Filter;
	mov.u32 	%r86, %r7;
$L__BB1_6:
	.pragma "nounroll";
	ld.shared.f64 	%fd14, [%r85];
	mul.wide.s32 	%rd6, %r86, 8;
	add.s64 	%rd8, %rd7, %rd6;
	ld.const.f64 	%fd15, [%rd8];
	fma.rn.f64 	%fd16, %fd14, %fd15, %fd56;
	add.s32 	%r49, %r85, %r17;
	ld.shared.f64 	%fd17, [%r49];
	ld.const.f64 	%fd18, [%rd8+-8];
	fma.rn.f64 	%fd19, %fd17, %fd18, %fd16;
	add.s32 	%r50, %r49, %r17;
	ld.shared.f64 	%fd20, [%r50];
	ld.const.f64 	%fd21, [%rd8+-16];
	fma.rn.f64 	%fd22, %fd20, %fd21, %fd19;
	add.s32 	%r51, %r50, %r17;
	ld.shared.f64 	%fd23, [%r51];
	ld.const.f64 	%fd24, [%rd8+-24];
	fma.rn.f64 	%fd25, %fd23, %fd24, %fd22;
	add.s32 	%r52, %r51, %r17;
	ld.shared.f64 	%fd26, [%r52];
	ld.const.f64 	%fd27, [%rd8+-32];
	fma.rn.f64 	%fd28, %fd26, %fd27, %fd25;
	add.s32 	%r53, %r52, %r17;
	ld.shared.f64 	%fd29, [%r53];
	ld.const.f64 	%fd30, [%rd8+-40];
	fma.rn.f64 	%fd31, %fd29, %fd30, %fd28;
	add.s32 	%r54, %r53, %r17;
	ld.shared.f64 	%fd32, [%r54];
	ld.const.f64 	%fd33, [%rd8+-48];
	fma.rn.f64 	%fd34, %fd32, %fd33, %fd31;
	add.s32 	%r55, %r54, %r17;
	ld.shared.f64 	%fd35, [%r55];
	ld.const.f64 	%fd36, [%rd8+-56];
	fma.rn.f64 	%fd56, %fd35, %fd36, %fd34;
	add.s32 	%r89, %r89, 8;
	add.s32 	%r87, %r87, 8;
	add.s32 	%r86, %r86, -8;
	add.s32 	%r85, %r85, %r16;
	setp.ne.s32 	%p5, %r87, 0;
	@%p5 bra 	$L__BB1_6;
$L__BB1_7:
	and.b32  	%r56, %r7, 6;
	setp.lt.u32 	%p6, %r56, 3;
	@%p6 bra 	$L__BB1_9;
	add.s32 	%r57, %r13, %r89;
	mad.lo.s32 	%r58, %r57, %r1, %r2;
	shl.b32 	%r59, %r58, 3;
	mov.u32 	%r60, s_Input;
	add.s32 	%r61, %r60, %r59;
	ld.shared.f64 	%fd37, [%r61];
	sub.s32 	%r62, %r32, %r89;
	mul.wide.s32 	%rd9, %r62, 8;
	mov.u64 	%rd10, d_Filter;
	add.s64 	%rd11, %rd10, %rd9;
	ld.const.f64 	%fd38, [%rd11];
	fma.rn.f64 	%fd39, %fd37, %fd38, %fd56;
	shl.b32 	%r63, %r1, 3;
	add.s32 	%r64, %r61, %r63;
	ld.shared.f64 	%fd40, [%r64];
	ld.const.f64 	%fd41, [%rd11+-8];
	fma.rn.f64 	%fd42, %fd40, %fd41, %fd39;
	add.s32 	%r65, %r64, %r63;
	ld.shared.f64 	%fd43, [%r65];
	ld.const.f64 	%fd44, [%rd11+-16];
	fma.rn.f64 	%fd45, %fd43, %fd44, %fd42;
	add.s32 	%r66, %r65, %r63;
	ld.shared.f64 	%fd46, [%r66];
	ld.const.f64 	%fd47, [%rd11+-24];
	fma.rn.f64 	%fd56, %fd46, %fd47, %fd45;
	add.s32 	%r89, %r89, 4;
$L__BB1_9:
	and.b32  	%r67, %r32, 1;
	setp.eq.b32 	%p7, %r67, 1;
	not.pred 	%p8, %p7;
	@%p8 bra 	$L__BB1_11;
	add.s32 	%r68, %r13, %r89;
	mad.lo.s32 	%r69, %r68, %r1, %r2;
	shl.b32 	%r70, %r69, 3;
	mov.u32 	%r71, s_Input;
	add.s32 	%r72, %r71, %r70;
	ld.shared.f64 	%fd48, [%r72];
	sub.s32 	%r73, %r32, %r89;
	mul.wide.s32 	%rd12, %r73, 8;
	mov.u64 	%rd13, d_Filter;
	add.s64 	%rd14, %rd13, %rd12;
	ld.const.f64 	%fd49, [%rd14];
	fma.rn.f64 	%fd50, %fd48, %fd49, %fd56;
	shl.b32 	%r74, %r1, 3;
	add.s32 	%r75, %r72, %r74;
	ld.shared.f64 	%fd51, [%r75];
	ld.const.f64 	%fd52, [%rd14+-8];
	fma.rn.f64 	%fd56, %fd51, %fd52, %fd50;
	add.s32 	%r89, %r89, 2;
$L__BB1_11:
	add.s32 	%r76, %r13, %r89;
	mad.lo.s32 	%r77, %r76, %r1, %r2;
	shl.b32 	%r78, %r77, 3;
	mov.u32 	%r79, s_Input;
	add.s32 	%r80, %r79, %r78;
	ld.shared.f64 	%fd53, [%r80];
	sub.s32 	%r81, %r32, %r89;
	mul.wide.s32 	%rd15, %r81, 8;
	mov.u64 	%rd16, d_Filter;
	add.s64 	%rd17, %rd16, %rd15;
	ld.const.f64 	%fd54, [%rd17];
	fma.rn.f64 	%fd59, %fd53, %fd54, %fd56;
$L__BB1_12:
	cvta.to.global.u64 	%rd18, %rd2;
	sub.s32 	%r82, %r31, %r7;
	mad.lo.s32 	%r83, %r82, %r6, %r3;
	mul.wide.s32 	%rd19, %r83, 8;
	add.s64 	%rd20, %rd18, %rd19;
	st.global.f64 	[%rd20], %fd59;
	ret;

}


// ===== COMPILED SASS (sm_100) =====

	.target	sm_100

	.elftype	@"ET_EXEC"


//--------------------- .note.nv.tkinfo           --------------------------
	.section	.note.nv.tkinfo,"",@"SHT_NOTE"
	.sectionflags	@"SHF_NOTE_NV_TKINFO"
	.tkinfo
        /*0018*/ 	.word	0x00000002
        /*0030*/ 	.string	""
        /*0030*/ 	.string	"ptxas"
        /*0030*/ 	.string	"Cuda compilation tools, release 13.0, V13.0.88"
        /*0030*/ 	.string	"Build cuda_13.0.r13.0/compiler.36424714_0"
        /*0030*/ 	.string	"-arch sm_100 -m 64 "



//--------------------- .note.nv.cuinfo           --------------------------
	.section	.note.nv.cuinfo,"",@"SHT_NOTE"
	.sectionflags	@"SHF_NOTE_NV_CUINFO"
        /*0018*/ 	.short	0x0002
        /*001a*/ 	.short	0x0064
        /*001c*/ 	.short	0x0082
	.zero		2


//--------------------- .nv.info                  --------------------------
	.section	.nv.info,"",@"SHT_CUDA_INFO"
	.align	4


	//----- nvinfo : EIATTR_REGCOUNT
	.align		4
        /*0000*/ 	.byte	0x04, 0x2f
        /*0002*/ 	.short	(.L_2 - .L_1)
	.align		4
.L_1:
        /*0004*/ 	.word	index@(_Z17convolutionRowGPUPdS_ii)
        /*0008*/ 	.word	0x00000014


	//----- nvinfo : EIATTR_FRAME_SIZE
	.align		4
.L_2:
        /*000c*/ 	.byte	0x04, 0x11
        /*000e*/ 	.short	(.L_4 - .L_3)
	.align		4
.L_3:
        /*0010*/ 	.word	index@(_Z17convolutionRowGPUPdS_ii)
        /*0014*/ 	.word	0x00000000


	//----- nvinfo : EIATTR_REGCOUNT
	.align		4
.L_4:
        /*0018*/ 	.byte	0x04, 0x2f
        /*001a*/ 	.short	(.L_6 - .L_5)
	.align		4
.L_5:
        /*001c*/ 	.word	index@(_Z20convolutionColumnGPUPdS_ii)
        /*0020*/ 	.word	0x0000001f


	//----- nvinfo : EIATTR_FRAME_SIZE
	.align		4
.L_6:
        /*0024*/ 	.byte	0x04, 0x11
        /*0026*/ 	.short	(.L_8 - .L_7)
	.align		4
.L_7:
        /*0028*/ 	.word	index@(_Z20convolutionColumnGPUPdS_ii)
        /*002c*/ 	.word	0x00000000


	//----- nvinfo : EIATTR_MIN_STACK_SIZE
	.align		4
.L_8:
        /*0030*/ 	.byte	0x04, 0x12
        /*0032*/ 	.short	(.L_10 - .L_9)
	.align		4
.L_9:
        /*0034*/ 	.word	index@(_Z20convolutionColumnGPUPdS_ii)
        /*0038*/ 	.word	0x00000000


	//----- nvinfo : EIATTR_MIN_STACK_SIZE
	.align		4
.L_10:
        /*003c*/ 	.byte	0x04, 0x12
        /*003e*/ 	.short	(.L_12 - .L_11)
	.align		4
.L_11:
        /*0040*/ 	.word	index@(_Z17convolutionRowGPUPdS_ii)
        /*0044*/ 	.word	0x00000000
.L_12:


//--------------------- .nv.compat                --------------------------
	.section	.nv.compat,"",@"SHT_CUDA_COMPAT_INFO"
	.align	4
        /*0000*/ 	.byte	0x02, 0x09, 0x00, 0x00, 0x02, 0x02, 0x01, 0x00, 0x02, 0x05, 0x05, 0x00, 0x03, 0x07, 0x01, 0x01
        /*0010*/ 	.byte	0x02, 0x03, 0x00, 0x00, 0x02, 0x06, 0x01, 0x00, 0x04, 0x0b, 0x08, 0x00, 0x01, 0x00, 0x00, 0x00
        /*0020*/ 	.byte	0x00, 0x00, 0x00, 0x00


//--------------------- .nv.info._Z20convolutionColumnGPUPdS_ii --------------------------
	.section	.nv.info._Z20convolutionColumnGPUPdS_ii,"",@"SHT_CUDA_INFO"
	.sectionflags	@""
	.align	4


	//----- nvinfo : EIATTR_CUDA_API_VERSION
	.align		4
        /*0000*/ 	.byte	0x04, 0x37
        /*0002*/ 	.short	(.L_14 - .L_13)
.L_13:
        /*0004*/ 	.word	0x00000082


	//----- nvinfo : EIATTR_KPARAM_INFO
	.align		4
.L_14:
        /*0008*/ 	.byte	0x04, 0x17
        /*000a*/ 	.short	(.L_16 - .L_15)
.L_15:
        /*000c*/ 	.word	0x00000000
        /*0010*/ 	.short	0x0003
        /*0012*/ 	.short	0x0014
        /*0014*/ 	.byte	0x00, 0xf0, 0x11, 0x00


	//----- nvinfo : EIATTR_KPARAM_INFO
	.align		4
.L_16:
        /*0018*/ 	.byte	0x04, 0x17
        /*001a*/ 	.short	(.L_18 - .L_17)
.L_17:
        /*001c*/ 	.word	0x00000000
        /*0020*/ 	.short	0x0002
        /*0022*/ 	.short	0x0010
        /*0024*/ 	.byte	0x00, 0xf0, 0x11, 0x00


	//----- nvinfo : EIATTR_KPARAM_INFO
	.align		4
.L_18:
        /*0028*/ 	.byte	0x04, 0x17
        /*002a*/ 	.short	(.L_20 - .L_19)
.L_19:
        /*002c*/ 	.word	0x00000000
        /*0030*/ 	.short	0x0001
        /*0032*/ 	.short	0x0008
        /*0034*/ 	.byte	0x00, 0xf5, 0x21, 0x00


	//----- nvinfo : EIATTR_KPARAM_INFO
	.align		4
.L_20:
        /*0038*/ 	.byte	0x04, 0x17
        /*003a*/ 	.short	(.L_22 - .L_21)
.L_21:
        /*003c*/ 	.word	0x00000000
        /*0040*/ 	.short	0x0000
        /*0042*/ 	.short	0x0000
        /*0044*/ 	.byte	0x00, 0xf5, 0x21, 0x00


	//----- nvinfo : EIATTR_SPARSE_MMA_MASK
	.align		4
.L_22:
        /*0048*/ 	.byte	0x03, 0x50
        /*004a*/ 	.short	0x0000


	//----- nvinfo : EIATTR_MAXREG_COUNT
	.align		4
        /*004c*/ 	.byte	0x03, 0x1b
        /*004e*/ 	.short	0x00ff


	//----- nvinfo : EIATTR_NUM_BARRIERS
	.align		4
        /*0050*/ 	.byte	0x02, 0x4c
        /*0052*/ 	.byte	0x01
	.zero		1


	//----- nvinfo : EIATTR_MERCURY_ISA_VERSION
	.align		4
        /*0054*/ 	.byte	0x03, 0x5f
        /*0056*/ 	.short	0x0101


	//----- nvinfo : EIATTR_VRC_CTA_INIT_COUNT
	.align		4
        /*0058*/ 	.byte	0x02, 0x4a
	.zero		1
	.zero		1


	//----- nvinfo : EIATTR_EXIT_INSTR_OFFSETS
	.align		4
        /*005c*/ 	.byte	0x04, 0x1c
        /*005e*/ 	.short	(.L_24 - .L_23)


	//   ....[0]....
.L_23:
        /*0060*/ 	.word	0x000009c0


	//----- nvinfo : EIATTR_CRS_STACK_SIZE
	.align		4
.L_24:
        /*0064*/ 	.byte	0x04, 0x1e
        /*0066*/ 	.short	(.L_26 - .L_25)
.L_25:
        /*0068*/ 	.word	0x00000000


	//----- nvinfo : EIATTR_CBANK_PARAM_SIZE
	.align		4
.L_26:
        /*006c*/ 	.byte	0x03, 0x19
        /*006e*/ 	.short	0x0018


	//----- nvinfo : EIATTR_PARAM_CBANK
	.align		4
        /*0070*/ 	.byte	0x04, 0x0a
        /*0072*/ 	.short	(.L_28 - .L_27)
	.align		4
.L_27:
        /*0074*/ 	.word	index@(.nv.constant0._Z20convolutionColumnGPUPdS_ii)
        /*0078*/ 	.short	0x0380
        /*007a*/ 	.short	0x0018


	//----- nvinfo : EIATTR_SW_WAR
	.align		4
.L_28:
        /*007c*/ 	.byte	0x04, 0x36
        /*007e*/ 	.short	(.L_30 - .L_29)
.L_29:
        /*0080*/ 	.word	0x00000008
.L_30:


//--------------------- .nv.info._Z17convolutionRowGPUPdS_ii --------------------------
	.section	.nv.info._Z17convolutionRowGPUPdS_ii,"",@"SHT_CUDA_INFO"
	.sectionflags	@""
	.align	4


	//----- nvinfo : EIATTR_CUDA_API_VERSION
	.align		4
        /*0000*/ 	.byte	0x04, 0x37
        /*0002*/ 	.short	(.L_32 - .L_31)
.L_31:
        /*0004*/ 	.word	0x00000082


	//----- nvinfo : EIATTR_KPARAM_INFO
	.align		4
.L_32:
        /*0008*/ 	.byte	0x04, 0x17
        /*000a*/ 	.short	(.L_34 - .L_33)
.L_33:
        /*000c*/ 	.word	0x00000000
        /*0010*/ 	.short	0x0003
        /*0012*/ 	.short	0x0014
        /*0014*/ 	.byte	0x00, 0xf0, 0x11, 0x00


	//----- nvinfo : EIATTR_KPARAM_INFO
	.align		4
.L_34:
        /*0018*/ 	.byte	0x04, 0x17
        /*001a*/ 	.short	(.L_36 - .L_35)
.L_35:
        /*001c*/ 	.word	0x00000000
        /*0020*/ 	.short	0x0002
        /*0022*/ 	.short	0x0010
        /*0024*/ 	.byte	0x00, 0xf0, 0x11, 0x00


	//----- nvinfo : EIATTR_KPARAM_INFO
	.align		4
.L_36:
        /*0028*/ 	.byte	0x04, 0x17
        /*002a*/ 	.short	(.L_38 - .L_37)
.L_37:
        /*002c*/ 	.word	0x00000000
        /*0030*/ 	.short	0x0001
        /*0032*/ 	.short	0x0008
        /*0034*/ 	.byte	0x00, 0xf5, 0x21, 0x00


	//----- nvinfo : EIATTR_KPARAM_INFO
	.align		4
.L_38:
        /*0038*/ 	.byte	0x04, 0x17
        /*003a*/ 	.short	(.L_40 - .L_39)
.L_39:
        /*003c*/ 	.word	0x00000000
        /*0040*/ 	.short	0x0000
        /*0042*/ 	.short	0x0000
        /*0044*/ 	.byte	0x00, 0xf5, 0x21, 0x00


	//----- nvinfo : EIATTR_SPARSE_MMA_MASK
	.align		4
.L_40:
        /*0048*/ 	.byte	0x03, 0x50
        /*004a*/ 	.short	0x0000


	//----- nvinfo : EIATTR_MAXREG_COUNT
	.align		4
        /*004c*/ 	.byte	0x03, 0x1b
        /*004e*/ 	.short	0x00ff


	//----- nvinfo : EIATTR_NUM_BARRIERS
	.align		4
        /*0050*/ 	.byte	0x02, 0x4c
        /*0052*/ 	.byte	0x01
	.zero		1


	//----- nvinfo : EIATTR_MERCURY_ISA_VERSION
	.align		4
        /*0054*/ 	.byte	0x03, 0x5f
        /*0056*/ 	.short	0x0101


	//----- nvinfo : EIATTR_VRC_CTA_INIT_COUNT
	.align		4
        /*0058*/ 	.byte	0x02, 0x4a
	.zero		1
	.zero		1


	//----- nvinfo : EIATTR_EXIT_INSTR_OFFSETS
	.align		4
        /*005c*/ 	.byte	0x04, 0x1c
        /*005e*/ 	.short	(.L_42 - .L_41)


	//   ....[0]....
.L_41:
        /*0060*/ 	.word	0x00000900


	//----- nvinfo : EIATTR_CRS_STACK_SIZE
	.align		4
.L_42:
        /*0064*/ 	.byte	0x04, 0x1e
        /*0066*/ 	.short	(.L_44 - .L_43)
.L_43:
        /*0068*/ 	.word	0x00000000


	//----- nvinfo : EIATTR_CBANK_PARAM_SIZE
	.align		4
.L_44:
        /*006c*/ 	.byte	0x03, 0x19
        /*006e*/ 	.short	0x0018


	//----- nvinfo : EIATTR_PARAM_CBANK
	.align		4
        /*0070*/ 	.byte	0x04, 0x0a
        /*0072*/ 	.short	(.L_46 - .L_45)
	.align		4
.L_45:
        /*0074*/ 	.word	index@(.nv.constant0._Z17convolutionRowGPUPdS_ii)
        /*0078*/ 	.short	0x0380
        /*007a*/ 	.short	0x0018


	//----- nvinfo : EIATTR_SW_WAR
	.align		4
.L_46:
        /*007c*/ 	.byte	0x04, 0x36
        /*007e*/ 	.short	(.L_48 - .L_47)
.L_47:
        /*0080*/ 	.word	0x00000008
.L_48:


//--------------------- .nv.callgraph             --------------------------
	.section	.nv.callgraph,"",@"SHT_CUDA_CALLGRAPH"
	.align	4
	.sectionentsize	8
	.align		4
        /*0000*/ 	.word	0x00000000
	.align		4
        /*0004*/ 	.word	0xffffffff
	.align		4
        /*0008*/ 	.word	0x00000000
	.align		4
        /*000c*/ 	.word	0xfffffffe
	.align		4
        /*0010*/ 	.word	0x00000000
	.align		4
        /*0014*/ 	.word	0xfffffffd
	.align		4
        /*0018*/ 	.word	0x00000000
	.align		4
        /*001c*/ 	.word	0xfffffffc


//--------------------- .nv.constant3             --------------------------
	.section	.nv.constant3,"a",@progbits
	.align	8
.nv.constant3:
	.type		d_Filter,@object
	.size		d_Filter,(.L_0 - d_Filter)
d_Filter:
	.zero		2056
.L_0:


//--------------------- .text._Z20convolutionColumnGPUPdS_ii --------------------------
	.section	.text._Z20convolutionColumnGPUPdS_ii,"ax",@progbits
	.align	128
        .global         _Z20convolutionColumnGPUPdS_ii
        .type           _Z20convolutionColumnGPUPdS_ii,@function
        .size           _Z20convolutionColumnGPUPdS_ii,(.L_x_18 - _Z20convolutionColumnGPUPdS_ii)
        .other          _Z20convolutionColumnGPUPdS_ii,@"STO_CUDA_ENTRY STV_DEFAULT"
_Z20convolutionColumnGPUPdS_ii:
.text._Z20convolutionColumnGPUPdS_ii:
[----:B------:R-:W-:Y:S01]  /*0000*/  LDC R1, c[0x0][0x37c] ;  /* 0x0000df00ff017b82 */ /* 0x000fe20000000800 */
[----:B------:R-:W0:Y:S07]  /*0010*/  S2R R0, SR_TID.Y ;  /* 0x0000000000007919 */ /* 0x000e2e0000002200 */
[----:B------:R-:W1:Y:S01]  /*0020*/  LDC R7, c[0x0][0x360] ;  /* 0x0000d800ff077b82 */ /* 0x000e620000000800 */
[----:B------:R-:W2:Y:S01]  /*0030*/  LDCU UR11, c[0x0][0x394] ;  /* 0x00007280ff0b77ac */ /* 0x000ea20008000800 */
[----:B------:R-:W-:Y:S01]  /*0040*/  BSSY.RECONVERGENT B0, `(.L_x_0) ;  /* 0x000001f000007945 */ /* 0x000fe20003800200 */
[----:B------:R-:W1:Y:S01]  /*0050*/  S2R R6, SR_TID.X ;  /* 0x0000000000067919 */ /* 0x000e620000002100 */
[----:B------:R-:W3:Y:S04]  /*0060*/  LDCU.64 UR12, c[0x0][0x358] ;  /* 0x00006b00ff0c77ac */ /* 0x000ee80008000a00 */
[----:B------:R-:W4:Y:S01]  /*0070*/  LDC R19, c[0x0][0x364] ;  /* 0x0000d900ff137b82 */ /* 0x000f220000000800 */
[----:B------:R-:W0:Y:S07]  /*0080*/  LDCU UR7, c[0x0][0x390] ;  /* 0x00007200ff0777ac */ /* 0x000e2e0008000800 */
[----:B------:R-:W1:Y:S01]  /*0090*/  S2UR UR4, SR_CTAID.X ;  /* 0x00000000000479c3 */ /* 0x000e620000002500 */
[----:B--2---:R-:W-:-:S07]  /*00a0*/  USHF.L.U32 UR6, UR11, 0x1, URZ ;  /* 0x000000010b067899 */ /* 0x004fce00080006ff */
[----:B------:R-:W2:Y:S01]  /*00b0*/  S2UR UR5, SR_CTAID.Y ;  /* 0x00000000000579c3 */ /* 0x000ea20000002600 */
[----:B----4-:R-:W-:-:S05]  /*00c0*/  VIADD R11, R19, UR6 ;  /* 0x00000006130b7c36 */ /* 0x010fca0008000000 */
[----:B0-----:R-:W-:Y:S01]  /*00d0*/  ISETP.GE.U32.AND P0, PT, R0, R11, PT ;  /* 0x0000000b0000720c */ /* 0x001fe20003f06070 */
[----:B-1----:R-:W-:Y:S02]  /*00e0*/  IMAD R8, R7, UR4, R6 ;  /* 0x0000000407087c24 */ /* 0x002fe4000f8e0206 */
[----:B--2---:R-:W-:-:S10]  /*00f0*/  IMAD R9, R19, UR5, R0 ;  /* 0x0000000513097c24 */ /* 0x004fd4000f8e0200 */
[----:B---3--:R-:W-:Y:S05]  /*0100*/  @P0 BRA `(.L_x_1) ;  /* 0x0000000000480947 */ /* 0x008fea0003800000 */
[----:B------:R-:W0:Y:S01]  /*0110*/  S2R R15, SR_CgaCtaId ;  /* 0x00000000000f7919 */ /* 0x000e220000008800 */
[----:B------:R-:W1:Y:S01]  /*0120*/  LDC.64 R2, c[0x0][0x388] ;  /* 0x0000e200ff027b82 */ /* 0x000e620000000a00 */
[----:B------:R-:W-:Y:S01]  /*0130*/  MOV R4, 0x400 ;  /* 0x0000040000047802 */ /* 0x000fe20000000f00 */
[----:B------:R-:W-:Y:S02]  /*0140*/  HFMA2 R12, -RZ, RZ, 0, 0 ;  /* 0x00000000ff0c7431 */ /* 0x000fe400000001ff */
[----:B------:R-:W-:Y:S01]  /*0150*/  VIADD R10, R8, UR11 ;  /* 0x0000000b080a7c36 */ /* 0x000fe20008000000 */
[----:B0-----:R-:W-:-:S07]  /*0160*/  LEA R15, R15, R4, 0x18 ;  /* 0x000000040f0f7211 */ /* 0x001fce00078ec0ff */
.L_x_2:
[----:B0-----:R-:W-:-:S04]  /*0170*/  IMAD.IADD R5, R9, 0x1, R12 ;  /* 0x0000000109057824 */ /* 0x001fc800078e020c */
[----:B------:R-:W-:-:S04]  /*0180*/  IMAD R5, R5, UR7, R10 ;  /* 0x0000000705057c24 */ /* 0x000fc8000f8e020a */
[----:B-1----:R-:W-:-:S06]  /*0190*/  IMAD.WIDE R4, R5, 0x8, R2 ;  /* 0x0000000805047825 */ /* 0x002fcc00078e0202 */
[----:B------:R-:W2:Y:S01]  /*01a0*/  LDG.E.64 R4, desc[UR12][R4.64] ;  /* 0x0000000c04047981 */ /* 0x000ea2000c1e1b00 */
[----:B------:R-:W-:Y:S01]  /*01b0*/  IADD3 R13, PT, PT, R0, R12, RZ ;  /* 0x0000000c000d7210 */ /* 0x000fe20007ffe0ff */
[----:B------:R-:W-:-:S04]  /*01c0*/  IMAD.IADD R12, R19, 0x1, R12 ;  /* 0x00000001130c7824 */ /* 0x000fc800078e020c */
[----:B------:R-:W-:-:S04]  /*01d0*/  IMAD R14, R13, R7, R6 ;  /* 0x000000070d0e7224 */ /* 0x000fc800078e0206 */
[----:B------:R-:W-:Y:S01]  /*01e0*/  IMAD R17, R14, 0x8, R15 ;  /* 0x000000080e117824 */ /* 0x000fe200078e020f */
[----:B------:R-:W-:-:S04]  /*01f0*/  IADD3 R14, PT, PT, R13, R19, RZ ;  /* 0x000000130d0e7210 */ /* 0x000fc80007ffe0ff */
[----:B------:R-:W-:Y:S01]  /*0200*/  ISETP.GE.U32.AND P0, PT, R14, R11, PT ;  /* 0x0000000b0e00720c */ /* 0x000fe20003f06070 */
[----:B--2---:R0:W-:-:S12]  /*0210*/  STS.64 [R17], R4 ;  /* 0x0000000411007388 */ /* 0x0041d80000000a00 */
[----:B------:R-:W-:Y:S05]  /*0220*/  @!P0 BRA `(.L_x_2) ;  /* 0xfffffffc00d08947 */ /* 0x000fea000383ffff */
.L_x_1:
[----:B------:R-:W-:Y:S05]  /*0230*/  BSYNC.RECONVERGENT B0 ;  /* 0x0000000000007941 */ /* 0x000fea0003800200 */
.L_x_0:
[----:B------:R-:W-:Y:S01]  /*0240*/  BAR.SYNC.DEFER_BLOCKING 0x0 ;  /* 0x0000000000007b1d */ /* 0x000fe20000010000 */
[----:B------:R-:W-:Y:S01]  /*0250*/  UISETP.GE.AND UP0, UPT, UR11, URZ, UPT ;  /* 0x000000ff0b00728c */ /* 0x000fe2000bf06270 */
[----:B------:R-:W-:-:S08]  /*0260*/  CS2R R12, SRZ ;  /* 0x00000000000c7805 */ /* 0x000fd0000001ff00 */
[----:B------:R-:W-:Y:S05]  /*0270*/  BRA.U !UP0, `(.L_x_3) ;  /* 0x0000000508b87547 */ /* 0x000fea000b800000 */
[----:B------:R-:W1:Y:S01]  /*0280*/  S2UR UR10, SR_CgaCtaId ;  /* 0x00000000000a79c3 */ /* 0x000e620000008800 */
[----:B------:R-:W-:Y:S01]  /*0290*/  UISETP.GE.U32.AND UP2, UPT, UR6, 0x7, UPT ;  /* 0x000000070600788c */ /* 0x000fe2000bf46070 */
[----:B------:R-:W-:Y:S01]  /*02a0*/  CS2R R12, SRZ ;  /* 0x00000000000c7805 */ /* 0x000fe2000001ff00 */
[----:B------:R-:W-:Y:S02]  /*02b0*/  ULOP3.LUT UR4, UR6, 0x6, URZ, 0xc0, !UPT ;  /* 0x0000000606047892 */ /* 0x000fe4000f8ec0ff */
[----:B------:R-:W-:Y:S02]  /*02c0*/  ULOP3.LUT UR5, UR11, 0x1, URZ, 0xc0, !UPT ;  /* 0x000000010b057892 */ /* 0x000fe4000f8ec0ff */
[----:B------:R-:W-:Y:S02]  /*02d0*/  UISETP.GE.U32.AND UP0, UPT, UR4, 0x3, UPT ;  /* 0x000000030400788c */ /* 0x000fe4000bf06070 */
[----:B------:R-:W-:Y:S02]  /*02e0*/  UISETP.NE.U32.AND UP1, UPT, UR5, 0x1, UPT ;  /* 0x000000010500788c */ /* 0x000fe4000bf25070 */
[----:B------:R-:W-:Y:S01]  /*02f0*/  UIADD3 UR7, UPT, UPT, -UR11, URZ, URZ ;  /* 0x000000ff0b077290 */ /* 0x000fe2000fffe1ff */
[----:B------:R-:W-:Y:S11]  /*0300*/  BRA.U !UP2, `(.L_x_4) ;  /* 0x000000010ac07547 */ /* 0x000ff6000b800000 */
[----:B------:R-:W2:Y:S01]  /*0310*/  S2UR UR8, SR_CgaCtaId ;  /* 0x00000000000879c3 */ /* 0x000ea20000008800 */
[----:B------:R-:W-:Y:S01]  /*0320*/  UMOV UR5, 0x400 ;  /* 0x0000040000057882 */ /* 0x000fe20000000000 */
[----:B------:R-:W-:Y:S01]  /*0330*/  UIADD3 UR4, UPT, UPT, UR6, 0x1, URZ ;  /* 0x0000000106047890 */ /* 0x000fe2000fffe0ff */
[----:B------:R-:W-:Y:S01]  /*0340*/  IMAD R14, R7, R0, R6 ;  /* 0x00000000070e7224 */ /* 0x000fe200078e0206 */
[----:B------:R-:W-:Y:S01]  /*0350*/  CS2R R12, SRZ ;  /* 0x00000000000c7805 */ /* 0x000fe2000001ff00 */
[----:B------:R-:W-:Y:S01]  /*0360*/  UMOV UR9, UR6 ;  /* 0x0000000600097c82 */ /* 0x000fe20008000000 */
[----:B------:R-:W-:Y:S02]  /*0370*/  ULOP3.LUT UR4, UR4, 0x7ffffff8, URZ, 0xc0, !UPT ;  /* 0x7ffffff804047892 */ /* 0x000fe4000f8ec0ff */
[----:B--2---:R-:W-:Y:S02]  /*0380*/  ULEA UR5, UR8, UR5, 0x18 ;  /* 0x0000000508057291 */ /* 0x004fe4000f8ec0ff */
[----:B------:R-:W-:-:S04]  /*0390*/  UIADD3 UR8, UPT, UPT, -UR4, URZ, URZ ;  /* 0x000000ff04087290 */ /* 0x000fc8000fffe1ff */
[----:B------:R-:W-:-:S08]  /*03a0*/  LEA R14, R14, UR5, 0x3 ;  /* 0x000000050e0e7c11 */ /* 0x000fd0000f8e18ff */
.L_x_5:
[----:B------:R2:W3:Y:S01]  /*03b0*/  LDS.64 R18, [R14] ;  /* 0x000000000e127984 */ /* 0x0004e20000000a00 */
[C---:B------:R-:W-:Y:S01]  /*03c0*/  LEA R20, R7.reuse, R14, 0x3 ;  /* 0x0000000e07147211 */ /* 0x040fe200078e18ff */
[----:B------:R-:W-:Y:S02]  /*03d0*/  USHF.L.U32 UR4, UR9, 0x3, URZ ;  /* 0x0000000309047899 */ /* 0x000fe400080006ff */
[----:B------:R-:W-:Y:S02]  /*03e0*/  UIADD3 UR8, UPT, UPT, UR8, 0x8, URZ ;  /* 0x0000000808087890 */ /* 0x000fe4000fffe0ff */
[----:B0-----:R0:W4:Y:S01]  /*03f0*/  LDS.64 R16, [R20] ;  /* 0x0000000014107984 */ /* 0x0011220000000a00 */
[C---:B------:R-:W-:Y:S01]  /*0400*/  IMAD R22, R7.reuse, 0x8, R20 ;  /* 0x0000000807167824 */ /* 0x040fe200078e0214 */
[----:B------:R-:W-:Y:S01]  /*0410*/  UISETP.NE.AND UP2, UPT, UR8, URZ, UPT ;  /* 0x000000ff0800728c */ /* 0x000fe2000bf45270 */
[----:B--2---:R-:W-:Y:S01]  /*0420*/  IMAD R14, R7, 0x40, R14 ;  /* 0x00000040070e7824 */ /* 0x004fe200078e020e */
[----:B------:R-:W-:-:S02]  /*0430*/  UIADD3 UR7, UPT, UPT, UR7, 0x8, URZ ;  /* 0x0000000807077890 */ /* 0x000fc4000fffe0ff */
[----:B------:R-:W2:Y:S01]  /*0440*/  LDS.64 R10, [R22] ;  /* 0x00000000160a7984 */ /* 0x000ea20000000a00 */
[C---:B------:R-:W-:Y:S01]  /*0450*/  LEA R24, R7.reuse, R22, 0x3 ;  /* 0x0000001607187211 */ /* 0x040fe200078e18ff */
[----:B------:R-:W3:Y:S04]  /*0460*/  LDCU.64 UR14, c[0x3][UR4] ;  /* 0x00c00000040e77ac */ /* 0x000ee80008000a00 */
[----:B------:R-:W5:Y:S01]  /*0470*/  LDS.64 R2, [R24] ;  /* 0x0000000018027984 */ /* 0x000f620000000a00 */
[C---:B------:R-:W-:Y:S01]  /*0480*/  IMAD R26, R7.reuse, 0x8, R24 ;  /* 0x00000008071a7824 */ /* 0x040fe200078e0218 */
[----:B------:R-:W4:Y:S04]  /*0490*/  LDCU.64 UR16, c[0x3][UR4+-0x8] ;  /* 0x00ffff00041077ac */ /* 0x000f280008000a00 */
[----:B------:R-:W1:Y:S01]  /*04a0*/  LDS.64 R4, [R26] ;  /* 0x000000001a047984 */ /* 0x000e620000000a00 */
[C---:B------:R-:W-:Y:S01]  /*04b0*/  LEA R28, R7.reuse, R26, 0x3 ;  /* 0x0000001a071c7211 */ /* 0x040fe200078e18ff */
[----:B------:R-:W2:Y:S04]  /*04c0*/  LDCU.64 UR18, c[0x3][UR4+-0x10] ;  /* 0x00fffe00041277ac */ /* 0x000ea80008000a00 */
[----:B0-----:R-:W-:Y:S01]  /*04d0*/  IMAD R20, R7, 0x8, R28 ;  /* 0x0000000807147824 */ /* 0x001fe200078e021c */
[----:B------:R-:W-:-:S04]  /*04e0*/  UIADD3 UR9, UPT, UPT, UR9, -0x8, URZ ;  /* 0xfffffff809097890 */ /* 0x000fc8000fffe0ff */
[----:B------:R-:W-:Y:S01]  /*04f0*/  LEA R15, R7, R20, 0x3 ;  /* 0x00000014070f7211 */ /* 0x000fe200078e18ff */
[----:B---3--:R-:W-:Y:S01]  /*0500*/  DFMA R18, R18, UR14, R12 ;  /* 0x0000000e12127c2b */ /* 0x008fe2000800000c */
[----:B------:R-:W5:Y:S01]  /*0510*/  LDCU.64 UR14, c[0x3][UR4+-0x18] ;  /* 0x00fffd00040e77ac */ /* 0x000f620008000a00 */
[----:B------:R-:W0:Y:S06]  /*0520*/  LDS.64 R12, [R28] ;  /* 0x000000001c0c7984 */ /* 0x000e2c0000000a00 */
[----:B----4-:R-:W-:Y:S01]  /*0530*/  DFMA R18, R16, UR16, R18 ;  /* 0x0000001010127c2b */ /* 0x010fe20008000012 */
[----:B------:R-:W1:Y:S01]  /*0540*/  LDCU.64 UR16, c[0x3][UR4+-0x20] ;  /* 0x00fffc00041077ac */ /* 0x000e620008000a00 */
[----:B------:R-:W3:Y:S06]  /*0550*/  LDS.64 R16, [R20] ;  /* 0x0000000014107984 */ /* 0x000eec0000000a00 */
[----:B--2---:R-:W-:Y:S01]  /*0560*/  DFMA R18, R10, UR18, R18 ;  /* 0x000000120a127c2b */ /* 0x004fe20008000012 */
[----:B------:R-:W0:Y:S01]  /*0570*/  LDCU.64 UR18, c[0x3][UR4+-0x28] ;  /* 0x00fffb00041277ac */ /* 0x000e220008000a00 */
[----:B------:R-:W2:Y:S06]  /*0580*/  LDS.64 R10, [R15] ;  /* 0x000000000f0a7984 */ /* 0x000eac0000000a00 */
[----:B-----5:R-:W-:Y:S01]  /*0590*/  DFMA R2, R2, UR14, R18 ;  /* 0x0000000e02027c2b */ /* 0x020fe20008000012 */
[----:B------:R-:W3:Y:S01]  /*05a0*/  LDCU.64 UR14, c[0x3][UR4+-0x30] ;  /* 0x00fffa00040e77ac */ /* 0x000ee20008000a00 */
[----:B------:R-:W2:Y:S06]  /*05b0*/  LDCU.64 UR4, c[0x3][UR4+-0x38] ;  /* 0x00fff900040477ac */ /* 0x000eac0008000a00 */
[----:B-1----:R-:W-:-:S08]  /*05c0*/  DFMA R2, R4, UR16, R2 ;  /* 0x0000001004027c2b */ /* 0x002fd00008000002 */
[----:B0-----:R-:W-:-:S08]  /*05d0*/  DFMA R2, R12, UR18, R2 ;  /* 0x000000120c027c2b */ /* 0x001fd00008000002 */
[----:B---3--:R-:W-:-:S08]  /*05e0*/  DFMA R2, R16, UR14, R2 ;  /* 0x0000000e10027c2b */ /* 0x008fd00008000002 */
[----:B--2---:R-:W-:Y:S01]  /*05f0*/  DFMA R12, R10, UR4, R2 ;  /* 0x000000040a0c7c2b */ /* 0x004fe20008000002 */
[----:B------:R-:W-:Y:S10]  /*0600*/  BRA.U UP2, `(.L_x_5) ;  /* 0xfffffffd02687547 */ /* 0x000ff4000b83ffff */
.L_x_4:
[----:B------:R-:W-:Y:S01]  /*0610*/  IADD3 R0, PT, PT, R0, UR11, RZ ;  /* 0x0000000b00007c10 */ /* 0x000fe2000fffe0ff */
[----:B------:R-:W-:Y:S06]  /*0620*/  BRA.U !UP0, `(.L_x_6) ;  /* 0x0000000108607547 */ /* 0x000fec000b800000 */
[----:B------:R-:W2:Y:S01]  /*0630*/  S2UR UR5, SR_CgaCtaId ;  /* 0x00000000000579c3 */ /* 0x000ea20000008800 */
[----:B------:R-:W-:Y:S01]  /*0640*/  VIADD R2, R0, UR7 ;  /* 0x0000000700027c36 */ /* 0x000fe20008000000 */
[----:B------:R-:W-:-:S03]  /*0650*/  UMOV UR4, 0x400 ;  /* 0x0000040000047882 */ /* 0x000fc60000000000 */
[----:B------:R-:W-:Y:S01]  /*0660*/  IMAD R2, R2, R7, R6 ;  /* 0x0000000702027224 */ /* 0x000fe200078e0206 */
[----:B--2---:R-:W-:-:S06]  /*0670*/  ULEA UR4, UR5, UR4, 0x18 ;  /* 0x0000000405047291 */ /* 0x004fcc000f8ec0ff */
[----:B------:R-:W-:Y:S01]  /*0680*/  LEA R16, R2, UR4, 0x3 ;  /* 0x0000000402107c11 */ /* 0x000fe2000f8e18ff */
[----:B------:R-:W-:Y:S02]  /*0690*/  UIADD3 UR4, UPT, UPT, -UR7, UR11, URZ ;  /* 0x0000000b07047290 */ /* 0x000fe4000fffe1ff */
[----:B------:R-:W-:Y:S01]  /*06a0*/  UIADD3 UR7, UPT, UPT, UR7, 0x4, URZ ;  /* 0x0000000407077890 */ /* 0x000fe2000fffe0ff */
[----:B------:R-:W-:Y:S01]  /*06b0*/  LEA R18, R7, R16, 0x3 ;  /* 0x0000001007127211 */ /* 0x000fe200078e18ff */
[----:B------:R-:W2:Y:S01]  /*06c0*/  LDS.64 R2, [R16] ;  /* 0x0000000010027984 */ /* 0x000ea20000000a00 */
[----:B------:R-:W-:-:S03]  /*06d0*/  USHF.L.U32 UR4, UR4, 0x3, URZ ;  /* 0x0000000304047899 */ /* 0x000fc600080006ff */
[----:B0-----:R-:W0:Y:S01]  /*06e0*/  LDS.64 R4, [R18] ;  /* 0x0000000012047984 */ /* 0x001e220000000a00 */
[----:B------:R-:W-:-:S05]  /*06f0*/  IMAD R20, R7, 0x8, R18 ;  /* 0x0000000807147824 */ /* 0x000fca00078e0212 */
[----:B------:R-:W3:Y:S01]  /*0700*/  LDS.64 R10, [R20] ;  /* 0x00000000140a7984 */ /* 0x000ee20000000a00 */
[----:B------:R-:W-:Y:S02]  /*0710*/  LEA R14, R7, R20, 0x3 ;  /* 0x00000014070e7211 */ /* 0x000fe400078e18ff */
[----:B------:R-:W2:Y:S04]  /*0720*/  LDCU.64 UR8, c[0x3][UR4] ;  /* 0x00c00000040877ac */ /* 0x000ea80008000a00 */
[----:B------:R-:W4:Y:S01]  /*0730*/  LDS.64 R14, [R14] ;  /* 0x000000000e0e7984 */ /* 0x000f220000000a00 */
[----:B------:R-:W0:Y:S01]  /*0740*/  LDCU.64 UR14, c[0x3][UR4+-0x8] ;  /* 0x00ffff00040e77ac */ /* 0x000e220008000a00 */
[----:B------:R-:W3:Y:S01]  /*0750*/  LDCU.64 UR16, c[0x3][UR4+-0x10] ;  /* 0x00fffe00041077ac */ /* 0x000ee20008000a00 */
[----:B------:R-:W4:Y:S01]  /*0760*/  LDCU.64 UR4, c[0x3][UR4+-0x18] ;  /* 0x00fffd00040477ac */ /* 0x000f220008000a00 */
[----:B--2---:R-:W-:-:S08]  /*0770*/  DFMA R2, R2, UR8, R12 ;  /* 0x0000000802027c2b */ /* 0x004fd0000800000c */
[----:B0-----:R-:W-:-:S08]  /*0780*/  DFMA R2, R4, UR14, R2 ;  /* 0x0000000e04027c2b */ /* 0x001fd00008000002 */
[----:B---3--:R-:W-:-:S08]  /*0790*/  DFMA R2, R10, UR16, R2 ;  /* 0x000000100a027c2b */ /* 0x008fd00008000002 */
[----:B----4-:R-:W-:-:S11]  /*07a0*/  DFMA R12, R14, UR4, R2 ;  /* 0x000000040e0c7c2b */ /* 0x010fd60008000002 */
.L_x_6:
[----:B------:R-:W-:Y:S05]  /*07b0*/  BRA.U UP1, `(.L_x_7) ;  /* 0x0000000101407547 */ /* 0x000fea000b800000 */
        /* <DEDUP_REMOVED lines=8> */
[----:B0-----:R-:W-:Y:S01]  /*0840*/  LEA R4, R7, R10, 0x3 ;  /* 0x0000000a07047211 */ /* 0x001fe200078e18ff */
[----:B------:R-:W0:Y:S01]  /*0850*/  LDS.64 R2, [R10] ;  /* 0x000000000a027984 */ /* 0x000e220000000a00 */
[----:B------:R-:W-:-:S04]  /*0860*/  USHF.L.U32 UR4, UR4, 0x3, URZ ;  /* 0x0000000304047899 */ /* 0x000fc800080006ff */
[----:B------:R-:W2:Y:S08]  /*0870*/  LDS.64 R4, [R4] ;  /* 0x0000000004047984 */ /* 0x000eb00000000a00 */
[----:B------:R-:W0:Y:S01]  /*0880*/  LDCU.64 UR8, c[0x3][UR4] ;  /* 0x00c00000040877ac */ /* 0x000e220008000a00 */
[----:B------:R-:W2:Y:S01]  /*0890*/  LDCU.64 UR4, c[0x3][UR4+-0x8] ;  /* 0x00ffff00040477ac */ /* 0x000ea20008000a00 */
[----:B0-----:R-:W-:-:S08]  /*08a0*/  DFMA R2, R2, UR8, R12 ;  /* 0x0000000802027c2b */ /* 0x001fd0000800000c */
[----:B--2---:R-:W-:-:S11]  /*08b0*/  DFMA R12, R4, UR4, R2 ;  /* 0x00000004040c7c2b */ /* 0x004fd60008000002 */
.L_x_7:
[----:B------:R-:W-:Y:S01]  /*08c0*/  IADD3 R0, PT, PT, R0, UR7, RZ ;  /* 0x0000000700007c10 */ /* 0x000fe2000fffe0ff */
[----:B------:R-:W-:Y:S01]  /*08d0*/  UMOV UR4, 0x400 ;  /* 0x0000040000047882 */ /* 0x000fe20000000000 */
[----:B------:R-:W-:Y:S02]  /*08e0*/  UIADD3 UR7, UPT, UPT, -UR7, UR11, URZ ;  /* 0x0000000b07077290 */ /* 0x000fe4000fffe1ff */
[----:B-1----:R-:W-:Y:S01]  /*08f0*/  ULEA UR4, UR10, UR4, 0x18 ;  /* 0x000000040a047291 */ /* 0x002fe2000f8ec0ff */
[----:B------:R-:W-:-:S05]  /*0900*/  IMAD R0, R0, R7, R6 ;  /* 0x0000000700007224 */ /* 0x000fca00078e0206 */
[----:B------:R-:W-:Y:S01]  /*0910*/  LEA R0, R0, UR4, 0x3 ;  /* 0x0000000400007c11 */ /* 0x000fe2000f8e18ff */
[----:B------:R-:W-:-:S04]  /*0920*/  USHF.L.U32 UR4, UR7, 0x3, URZ ;  /* 0x0000000307047899 */ /* 0x000fc800080006ff */
[----:B------:R-:W1:Y:S08]  /*0930*/  LDS.64 R2, [R0] ;  /* 0x0000000000027984 */ /* 0x000e700000000a00 */
[----:B------:R-:W1:Y:S02]  /*0940*/  LDCU.64 UR4, c[0x3][UR4] ;  /* 0x00c00000040477ac */ /* 0x000e640008000a00 */
[----:B-1----:R-:W-:-:S11]  /*0950*/  DFMA R12, R2, UR4, R12 ;  /* 0x00000004020c7c2b */ /* 0x002fd6000800000c */
.L_x_3:
[----:B------:R-:W1:Y:S01]  /*0960*/  LDCU UR4, c[0x0][0x390] ;  /* 0x00007200ff0477ac */ /* 0x000e620008000800 */
[----:B------:R-:W2:Y:S01]  /*0970*/  LDC.64 R2, c[0x0][0x380] ;  /* 0x0000e000ff027b82 */ /* 0x000ea20000000a00 */
[----:B-1----:R-:W-:-:S06]  /*0980*/  UIADD3 UR4, UPT, UPT, -UR6, UR4, URZ ;  /* 0x0000000406047290 */ /* 0x002fcc000fffe1ff */
[----:B------:R-:W-:-:S04]  /*0990*/  IMAD R9, R9, UR4, R8 ;  /* 0x0000000409097c24 */ /* 0x000fc8000f8e0208 */
[----:B--2---:R-:W-:-:S05]  /*09a0*/  IMAD.WIDE R2, R9, 0x8, R2 ;  /* 0x0000000809027825 */ /* 0x004fca00078e0202 */
[----:B------:R-:W-:Y:S01]  /*09b0*/  STG.E.64 desc[UR12][R2.64], R12 ;  /* 0x0000000c02007986 */ /* 0x000fe2000c101b0c */
[----:B------:R-:W-:Y:S05]  /*09c0*/  EXIT ;  /* 0x000000000000794d */ /* 0x000fea0003800000 */
.L_x_8:
[----:B------:R-:W-:-:S00]  /*09d0*/  BRA `(.L_x_8) ;  /* 0xfffffffc00fc7947 */ /* 0x000fc0000383ffff */
[----:B------:R-:W-:-:S00]  /*09e0*/  NOP ;  /* 0x0000000000007918 */ /* 0x000fc00000000000 */
        /* <DEDUP_REMOVED lines=9> */
.L_x_18:


//--------------------- .text._Z17convolutionRowGPUPdS_ii --------------------------
	.section	.text._Z17convolutionRowGPUPdS_ii,"ax",@progbits
	.align	128
        .global         _Z17convolutionRowGPUPdS_ii
        .type           _Z17convolutionRowGPUPdS_ii,@function
        .size           _Z17convolutionRowGPUPdS_ii,(.L_x_19 - _Z17convolutionRowGPUPdS_ii)
        .other          _Z17convolutionRowGPUPdS_ii,@"STO_CUDA_ENTRY STV_DEFAULT"
_Z17convolutionRowGPUPdS_ii:
.text._Z17convolutionRowGPUPdS_ii:
[----:B------:R-:W-:Y:S01]  /*0000*/  LDC R1, c[0x0][0x37c] ;  /* 0x0000df00ff017b82 */ /* 0x000fe20000000800 */
[----:B------:R-:W0:Y:S01]  /*0010*/  S2R R6, SR_TID.X ;  /* 0x0000000000067919 */ /* 0x000e220000002100 */
[----:B------:R-:W1:Y:S06]  /*0020*/  LDCU UR11, c[0x0][0x394] ;  /* 0x00007280ff0b77ac */ /* 0x000e6c0008000800 */
[----:B------:R-:W2:Y:S01]  /*0030*/  LDC R14, c[0x0][0x360] ;  /* 0x0000d800ff0e7b82 */ /* 0x000ea20000000800 */
[----:B------:R-:W-:Y:S01]  /*0040*/  BSSY.RECONVERGENT B0, `(.L_x_9) ;  /* 0x0000020000007945 */ /* 0x000fe20003800200 */
[----:B------:R-:W3:Y:S01]  /*0050*/  S2R R16, SR_TID.Y ;  /* 0x0000000000107919 */ /* 0x000ee20000002200 */
[----:B------:R-:W4:Y:S05]  /*0060*/  LDCU.64 UR12, c[0x0][0x358] ;  /* 0x00006b00ff0c77ac */ /* 0x000f2a0008000a00 */
[----:B------:R-:W3:Y:S08]  /*0070*/  S2UR UR5, SR_CTAID.Y ;  /* 0x00000000000579c3 */ /* 0x000ef00000002600 */
[----:B------:R-:W3:Y:S01]  /*0080*/  LDC R3, c[0x0][0x364] ;  /* 0x0000d900ff037b82 */ /* 0x000ee20000000800 */
[----:B-1----:R-:W-:-:S02]  /*0090*/  USHF.L.U32 UR6, UR11, 0x1, URZ ;  /* 0x000000010b067899 */ /* 0x002fc400080006ff */
[----:B------:R-:W-:-:S05]  /*00a0*/  UIADD3 UR7, UPT, UPT, -UR11, URZ, URZ ;  /* 0x000000ff0b077290 */ /* 0x000fca000fffe1ff */
[----:B------:R-:W1:Y:S01]  /*00b0*/  S2UR UR4, SR_CTAID.X ;  /* 0x00000000000479c3 */ /* 0x000e620000002500 */
[----:B--2---:R-:W-:-:S05]  /*00c0*/  VIADD R7, R14, UR6 ;  /* 0x000000060e077c36 */ /* 0x004fca0008000000 */
[----:B0-----:R-:W-:Y:S01]  /*00d0*/  ISETP.GE.U32.AND P0, PT, R6, R7, PT ;  /* 0x000000070600720c */ /* 0x001fe20003f06070 */
[----:B---3--:R-:W-:-:S04]  /*00e0*/  IMAD R3, R3, UR5, R16 ;  /* 0x0000000503037c24 */ /* 0x008fc8000f8e0210 */
[----:B------:R-:W-:Y:S02]  /*00f0*/  VIADD R3, R3, UR11 ;  /* 0x0000000b03037c36 */ /* 0x000fe40008000000 */
[----:B-1----:R-:W-:-:S06]  /*0100*/  IMAD R0, R14, UR4, R6 ;  /* 0x000000040e007c24 */ /* 0x002fcc000f8e0206 */
[----:B----4-:R-:W-:Y:S05]  /*0110*/  @P0 BRA `(.L_x_10) ;  /* 0x0000000000480947 */ /* 0x010fea0003800000 */
[----:B------:R-:W0:Y:S01]  /*0120*/  S2R R13, SR_CgaCtaId ;  /* 0x00000000000d7919 */ /* 0x000e220000008800 */
[----:B------:R-:W1:Y:S01]  /*0130*/  LDC.64 R4, c[0x0][0x388] ;  /* 0x0000e200ff047b82 */ /* 0x000e620000000a00 */
[----:B------:R-:W2:Y:S01]  /*0140*/  LDCU UR4, c[0x0][0x390] ;  /* 0x00007200ff0477ac */ /* 0x000ea20008000800 */
[----:B------:R-:W-:Y:S01]  /*0150*/  MOV R2, 0x400 ;  /* 0x0000040000027802 */ /* 0x000fe20000000f00 */
[----:B------:R-:W-:Y:S02]  /*0160*/  HFMA2 R11, -RZ, RZ, 0, 0 ;  /* 0x00000000ff0b7431 */ /* 0x000fe400000001ff */
[----:B------:R-:W-:Y:S01]  /*0170*/  IMAD R10, R7, R16, R6 ;  /* 0x00000010070a7224 */ /* 0x000fe200078e0206 */
[----:B0-----:R-:W-:Y:S01]  /*0180*/  LEA R13, R13, R2, 0x18 ;  /* 0x000000020d0d7211 */ /* 0x001fe200078ec0ff */
[----:B--2---:R-:W-:-:S07]  /*0190*/  IMAD R2, R3, UR4, R0 ;  /* 0x0000000403027c24 */ /* 0x004fce000f8e0200 */
.L_x_11:
[----:B0-----:R-:W-:-:S04]  /*01a0*/  IMAD.IADD R9, R2, 0x1, R11 ;  /* 0x0000000102097824 */ /* 0x001fc800078e020b */
[----:B-1----:R-:W-:-:S06]  /*01b0*/  IMAD.WIDE R8, R9, 0x8, R4 ;  /* 0x0000000809087825 */ /* 0x002fcc00078e0204 */
[----:B------:R-:W2:Y:S01]  /*01c0*/  LDG.E.64 R8, desc[UR12][R8.64] ;  /* 0x0000000c08087981 */ /* 0x000ea2000c1e1b00 */
[-C--:B------:R-:W-:Y:S02]  /*01d0*/  IADD3 R12, PT, PT, R10, R11.reuse, RZ ;  /* 0x0000000b0a0c7210 */ /* 0x080fe40007ffe0ff */
[----:B------:R-:W-:-:S03]  /*01e0*/  IADD3 R11, PT, PT, R14, R11, RZ ;  /* 0x0000000b0e0b7210 */ /* 0x000fc60007ffe0ff */
[----:B------:R-:W-:Y:S02]  /*01f0*/  IMAD R15, R12, 0x8, R13 ;  /* 0x000000080c0f7824 */ /* 0x000fe400078e020d */
[----:B------:R-:W-:-:S05]  /*0200*/  IMAD.IADD R12, R11, 0x1, R6 ;  /* 0x000000010b0c7824 */ /* 0x000fca00078e0206 */
[----:B------:R-:W-:Y:S01]  /*0210*/  ISETP.GE.U32.AND P0, PT, R12, R7, PT ;  /* 0x000000070c00720c */ /* 0x000fe20003f06070 */
[----:B--2---:R0:W-:-:S12]  /*0220*/  STS.64 [R15], R8 ;  /* 0x000000080f007388 */ /* 0x0041d80000000a00 */
[----:B------:R-:W-:Y:S05]  /*0230*/  @!P0 BRA `(.L_x_11) ;  /* 0xfffffffc00d88947 */ /* 0x000fea000383ffff */
.L_x_10:
[----:B------:R-:W-:Y:S05]  /*0240*/  BSYNC.RECONVERGENT B0 ;  /* 0x0000000000007941 */ /* 0x000fea0003800200 */
.L_x_9:
[----:B------:R-:W-:Y:S01]  /*0250*/  BAR.SYNC.DEFER_BLOCKING 0x0 ;  /* 0x0000000000007b1d */ /* 0x000fe20000010000 */
[----:B------:R-:W-:Y:S01]  /*0260*/  UISETP.GT.AND UP0, UPT, UR7, UR11, UPT ;  /* 0x0000000b0700728c */ /* 0x000fe2000bf04270 */
[----:B------:R-:W-:-:S08]  /*0270*/  CS2R R10, SRZ ;  /* 0x00000000000a7805 */ /* 0x000fd0000001ff00 */
[----:B------:R-:W-:Y:S05]  /*0280*/  BRA.U UP0, `(.L_x_12) ;  /* 0x0000000500847547 */ /* 0x000fea000b800000 */
[----:B------:R-:W1:Y:S01]  /*0290*/  S2UR UR5, SR_CgaCtaId ;  /* 0x00000000000579c3 */ /* 0x000e620000008800 */
[----:B------:R-:W-:Y:S01]  /*02a0*/  UISETP.GE.U32.AND UP2, UPT, UR6, 0x7, UPT ;  /* 0x000000070600788c */ /* 0x000fe2000bf46070 */
[----:B------:R-:W-:Y:S01]  /*02b0*/  IMAD R7, R7, R16, RZ ;  /* 0x0000001007077224 */ /* 0x000fe200078e02ff */
[----:B------:R-:W-:Y:S01]  /*02c0*/  ULOP3.LUT UR8, UR6, 0x6, URZ, 0xc0, !UPT ;  /* 0x0000000606087892 */ /* 0x000fe2000f8ec0ff */
[----:B------:R-:W-:Y:S01]  /*02d0*/  CS2R R10, SRZ ;  /* 0x00000000000a7805 */ /* 0x000fe2000001ff00 */
[----:B------:R-:W-:Y:S02]  /*02e0*/  ULOP3.LUT UR9, UR11, 0x1, URZ, 0xc0, !UPT ;  /* 0x000000010b097892 */ /* 0x000fe4000f8ec0ff */
[----:B------:R-:W-:Y:S01]  /*02f0*/  IADD3 R2, PT, PT, R7, UR11, R6 ;  /* 0x0000000b07027c10 */ /* 0x000fe2000fffe006 */
[----:B------:R-:W-:Y:S01]  /*0300*/  UMOV UR4, 0x400 ;  /* 0x0000040000047882 */ /* 0x000fe20000000000 */
[----:B------:R-:W-:Y:S02]  /*0310*/  UISETP.GE.U32.AND UP0, UPT, UR8, 0x3, UPT ;  /* 0x000000030800788c */ /* 0x000fe4000bf06070 */
[----:B------:R-:W-:-:S02]  /*0320*/  UISETP.NE.U32.AND UP1, UPT, UR9, 0x1, UPT ;  /* 0x000000010900788c */ /* 0x000fc4000bf25070 */
[----:B-1----:R-:W-:Y:S01]  /*0330*/  ULEA UR10, UR5, UR4, 0x18 ;  /* 0x00000004050a7291 */ /* 0x002fe2000f8ec0ff */
[----:B------:R-:W-:Y:S11]  /*0340*/  BRA.U !UP2, `(.L_x_13) ;  /* 0x000000010aa87547 */ /* 0x000ff6000b800000 */
[----:B------:R-:W1:Y:S01]  /*0350*/  S2UR UR8, SR_CgaCtaId ;  /* 0x00000000000879c3 */ /* 0x000e620000008800 */
[----:B------:R-:W-:Y:S01]  /*0360*/  UMOV UR5, 0x400 ;  /* 0x0000040000057882 */ /* 0x000fe20000000000 */
[----:B0-----:R-:W-:Y:S01]  /*0370*/  IADD3 R8, PT, PT, R7, R6, RZ ;  /* 0x0000000607087210 */ /* 0x001fe20007ffe0ff */
[----:B------:R-:W-:Y:S01]  /*0380*/  UIADD3 UR4, UPT, UPT, UR6, 0x1, URZ ;  /* 0x0000000106047890 */ /* 0x000fe2000fffe0ff */
[----:B------:R-:W-:Y:S01]  /*0390*/  CS2R R10, SRZ ;  /* 0x00000000000a7805 */ /* 0x000fe2000001ff00 */
[----:B------:R-:W-:Y:S02]  /*03a0*/  UMOV UR9, UR6 ;  /* 0x0000000600097c82 */ /* 0x000fe40008000000 */
[----:B------:R-:W-:Y:S02]  /*03b0*/  ULOP3.LUT UR4, UR4, 0xfffffff8, URZ, 0xc0, !UPT ;  /* 0xfffffff804047892 */ /* 0x000fe4000f8ec0ff */
[----:B-1----:R-:W-:Y:S02]  /*03c0*/  ULEA UR5, UR8, UR5, 0x18 ;  /* 0x0000000508057291 */ /* 0x002fe4000f8ec0ff */
[----:B------:R-:W-:-:S04]  /*03d0*/  UIADD3 UR8, UPT, UPT, -UR4, URZ, URZ ;  /* 0x000000ff04087290 */ /* 0x000fc8000fffe1ff */
[----:B------:R-:W-:-:S05]  /*03e0*/  LEA R8, R8, UR5, 0x3 ;  /* 0x0000000508087c11 */ /* 0x000fca000f8e18ff */
[----:B------:R-:W-:-:S07]  /*03f0*/  VIADD R8, R8, 0x20 ;  /* 0x0000002008087836 */ /* 0x000fce0000000000 */
.L_x_14:
[----:B------:R-:W0:Y:S01]  /*0400*/  LDS.64 R12, [R8+-0x20] ;  /* 0xffffe000080c7984 */ /* 0x000e220000000a00 */
[----:B------:R-:W-:Y:S02]  /*0410*/  USHF.L.U32 UR4, UR9, 0x3, URZ ;  /* 0x0000000309047899 */ /* 0x000fe400080006ff */
[----:B------:R-:W-:Y:S01]  /*0420*/  UIADD3 UR8, UPT, UPT, UR8, 0x8, URZ ;  /* 0x0000000808087890 */ /* 0x000fe2000fffe0ff */
[----:B------:R-:W1:Y:S01]  /*0430*/  LDS.64 R14, [R8+-0x18] ;  /* 0xffffe800080e7984 */ /* 0x000e620000000a00 */
[----:B------:R-:W-:Y:S02]  /*0440*/  UIADD3 UR7, UPT, UPT, UR7, 0x8, URZ ;  /* 0x0000000807077890 */ /* 0x000fe4000fffe0ff */
[----:B------:R-:W-:Y:S01]  /*0450*/  UISETP.NE.AND UP2, UPT, UR8, URZ, UPT ;  /* 0x000000ff0800728c */ /* 0x000fe2000bf45270 */
[----:B------:R-:W2:Y:S01]  /*0460*/  LDS.64 R16, [R8+-0x10] ;  /* 0xfffff00008107984 */ /* 0x000ea20000000a00 */
[----:B------:R-:W-:-:S03]  /*0470*/  UIADD3 UR9, UPT, UPT, UR9, -0x8, URZ ;  /* 0xfffffff809097890 */ /* 0x000fc6000fffe0ff */
[----:B------:R-:W3:Y:S01]  /*0480*/  LDS.64 R6, [R8+-0x8] ;  /* 0xfffff80008067984 */ /* 0x000ee20000000a00 */
[----:B------:R-:W0:Y:S03]  /*0490*/  LDCU.64 UR14, c[0x3][UR4] ;  /* 0x00c00000040e77ac */ /* 0x000e260008000a00 */
[----:B------:R-:W4:Y:S01]  /*04a0*/  LDS.64 R4, [R8] ;  /* 0x0000000008047984 */ /* 0x000f220000000a00 */
[----:B------:R-:W1:Y:S01]  /*04b0*/  LDCU.64 UR16, c[0x3][UR4+-0x8] ;  /* 0x00ffff00041077ac */ /* 0x000e620008000a00 */
[----:B------:R-:W2:Y:S01]  /*04c0*/  LDCU.64 UR18, c[0x3][UR4+-0x10] ;  /* 0x00fffe00041277ac */ /* 0x000ea20008000a00 */
[----:B0-----:R-:W-:Y:S01]  /*04d0*/  DFMA R12, R12, UR14, R10 ;  /* 0x0000000e0c0c7c2b */ /* 0x001fe2000800000a */
[----:B------:R-:W3:Y:S01]  /*04e0*/  LDCU.64 UR14, c[0x3][UR4+-0x18] ;  /* 0x00fffd00040e77ac */ /* 0x000ee20008000a00 */
[----:B------:R-:W0:Y:S06]  /*04f0*/  LDS.64 R10, [R8+0x8] ;  /* 0x00000800080a7984 */ /* 0x000e2c0000000a00 */
[----:B-1----:R-:W-:Y:S01]  /*0500*/  DFMA R14, R14, UR16, R12 ;  /* 0x000000100e0e7c2b */ /* 0x002fe2000800000c */
[----:B------:R-:W4:Y:S01]  /*0510*/  LDCU.64 UR16, c[0x3][UR4+-0x20] ;  /* 0x00fffc00041077ac */ /* 0x000f220008000a00 */
[----:B------:R-:W1:Y:S06]  /*0520*/  LDS.64 R12, [R8+0x10] ;  /* 0x00001000080c7984 */ /* 0x000e6c0000000a00 */
[----:B--2---:R-:W-:Y:S01]  /*0530*/  DFMA R14, R16, UR18, R14 ;  /* 0x00000012100e7c2b */ /* 0x004fe2000800000e */
[----:B------:R-:W0:Y:S01]  /*0540*/  LDCU.64 UR18, c[0x3][UR4+-0x28] ;  /* 0x00fffb00041277ac */ /* 0x000e220008000a00 */
[----:B------:R2:W5:Y:S06]  /*0550*/  LDS.64 R16, [R8+0x18] ;  /* 0x0000180008107984 */ /* 0x00056c0000000a00 */
[----:B---3--:R-:W-:Y:S01]  /*0560*/  DFMA R6, R6, UR14, R14 ;  /* 0x0000000e06067c2b */ /* 0x008fe2000800000e */
[----:B------:R-:W1:Y:S01]  /*0570*/  LDCU.64 UR14, c[0x3][UR4+-0x30] ;  /* 0x00fffa00040e77ac */ /* 0x000e620008000a00 */
[----:B--2---:R-:W-:Y:S01]  /*0580*/  IADD3 R8, PT, PT, R8, 0x40, RZ ;  /* 0x0000004008087810 */ /* 0x004fe20007ffe0ff */
[----:B------:R-:W5:Y:S05]  /*0590*/  LDCU.64 UR4, c[0x3][UR4+-0x38] ;  /* 0x00fff900040477ac */ /* 0x000f6a0008000a00 */
[----:B----4-:R-:W-:-:S08]  /*05a0*/  DFMA R4, R4, UR16, R6 ;  /* 0x0000001004047c2b */ /* 0x010fd00008000006 */
[----:B0-----:R-:W-:-:S08]  /*05b0*/  DFMA R4, R10, UR18, R4 ;  /* 0x000000120a047c2b */ /* 0x001fd00008000004 */
[----:B-1----:R-:W-:-:S08]  /*05c0*/  DFMA R4, R12, UR14, R4 ;  /* 0x0000000e0c047c2b */ /* 0x002fd00008000004 */
[----:B-----5:R-:W-:Y:S01]  /*05d0*/  DFMA R10, R16, UR4, R4 ;  /* 0x00000004100a7c2b */ /* 0x020fe20008000004 */
[----:B------:R-:W-:Y:S10]  /*05e0*/  BRA.U UP2, `(.L_x_14) ;  /* 0xfffffffd02847547 */ /* 0x000ff4000b83ffff */
.L_x_13:
[----:B------:R-:W-:Y:S05]  /*05f0*/  BRA.U !UP0, `(.L_x_15) ;  /* 0x0000000108507547 */ /* 0x000fea000b800000 */
[----:B------:R-:W1:Y:S01]  /*0600*/  S2UR UR5, SR_CgaCtaId ;  /* 0x00000000000579c3 */ /* 0x000e620000008800 */
[----:B------:R-:W-:Y:S01]  /*0610*/  UMOV UR4, 0x400 ;  /* 0x0000040000047882 */ /* 0x000fe20000000000 */
[----:B------:R-:W-:Y:S01]  /*0620*/  VIADD R4, R2, UR7 ;  /* 0x0000000702047c36 */ /* 0x000fe20008000000 */
[----:B-1----:R-:W-:-:S06]  /*0630*/  ULEA UR4, UR5, UR4, 0x18 ;  /* 0x0000000405047291 */ /* 0x002fcc000f8ec0ff */
[----:B------:R-:W-:Y:S01]  /*0640*/  LEA R14, R4, UR4, 0x3 ;  /* 0x00000004040e7c11 */ /* 0x000fe2000f8e18ff */
[----:B------:R-:W-:Y:S02]  /*0650*/  UIADD3 UR4, UPT, UPT, -UR7, UR11, URZ ;  /* 0x0000000b07047290 */ /* 0x000fe4000fffe1ff */
[----:B------:R-:W-:Y:S02]  /*0660*/  UIADD3 UR7, UPT, UPT, UR7, 0x4, URZ ;  /* 0x0000000407077890 */ /* 0x000fe4000fffe0ff */
[----:B------:R-:W1:Y:S01]  /*0670*/  LDS.64 R4, [R14] ;  /* 0x000000000e047984 */ /* 0x000e620000000a00 */
[----:B------:R-:W-:-:S03]  /*0680*/  USHF.L.U32 UR4, UR4, 0x3, URZ ;  /* 0x0000000304047899 */ /* 0x000fc600080006ff */
[----:B------:R-:W2:Y:S04]  /*0690*/  LDS.64 R6, [R14+0x8] ;  /* 0x000008000e067984 */ /* 0x000ea80000000a00 */
[----:B0-----:R-:W0:Y:S04]  /*06a0*/  LDS.64 R8, [R14+0x10] ;  /* 0x000010000e087984 */ /* 0x001e280000000a00 */
[----:B------:R-:W3:Y:S01]  /*06b0*/  LDS.64 R12, [R14+0x18] ;  /* 0x000018000e0c7984 */ /* 0x000ee20000000a00 */
[----:B------:R-:W1:Y:S01]  /*06c0*/  LDCU.64 UR8, c[0x3][UR4] ;  /* 0x00c00000040877ac */ /* 0x000e620008000a00 */
[----:B------:R-:W2:Y:S01]  /*06d0*/  LDCU.64 UR14, c[0x3][UR4+-0x8] ;  /* 0x00ffff00040e77ac */ /* 0x000ea20008000a00 */
[----:B------:R-:W0:Y:S01]  /*06e0*/  LDCU.64 UR16, c[0x3][UR4+-0x10] ;  /* 0x00fffe00041077ac */ /* 0x000e220008000a00 */
[----:B------:R-:W3:Y:S01]  /*06f0*/  LDCU.64 UR4, c[0x3][UR4+-0x18] ;  /* 0x00fffd00040477ac */ /* 0x000ee20008000a00 */
[----:B-1----:R-:W-:-:S08]  /*0700*/  DFMA R4, R4, UR8, R10 ;  /* 0x0000000804047c2b */ /* 0x002fd0000800000a */
[----:B--2---:R-:W-:-:S08]  /*0710*/  DFMA R4, R6, UR14, R4 ;  /* 0x0000000e06047c2b */ /* 0x004fd00008000004 */
[----:B0-----:R-:W-:-:S08]  /*0720*/  DFMA R4, R8, UR16, R4 ;  /* 0x0000001008047c2b */ /* 0x001fd00008000004 */
[----:B---3--:R-:W-:-:S11]  /*0730*/  DFMA R10, R12, UR4, R4 ;  /* 0x000000040c0a7c2b */ /* 0x008fd60008000004 */
.L_x_15:
[----:B------:R-:W-:Y:S05]  /*0740*/  BRA.U UP1, `(.L_x_16) ;  /* 0x0000000101387547 */ /* 0x000fea000b800000 */
[----:B------:R-:W1:Y:S01]  /*0750*/  S2UR UR5, SR_CgaCtaId ;  /* 0x00000000000579c3 */ /* 0x000e620000008800 */
[----:B------:R-:W-:Y:S01]  /*0760*/  UMOV UR4, 0x400 ;  /* 0x0000040000047882 */ /* 0x000fe20000000000 */
[----:B------:R-:W-:Y:S01]  /*0770*/  IADD3 R4, PT, PT, R2, UR7, RZ ;  /* 0x0000000702047c10 */ /* 0x000fe2000fffe0ff */
[----:B-1----:R-:W-:-:S06]  /*0780*/  ULEA UR4, UR5, UR4, 0x18 ;  /* 0x0000000405047291 */ /* 0x002fcc000f8ec0ff */
[----:B0-----:R-:W-:Y:S01]  /*0790*/  LEA R8, R4, UR4, 0x3 ;  /* 0x0000000404087c11 */ /* 0x001fe2000f8e18ff */
[----:B------:R-:W-:Y:S02]  /*07a0*/  UIADD3 UR4, UPT, UPT, -UR7, UR11, URZ ;  /* 0x0000000b07047290 */ /* 0x000fe4000fffe1ff */
[----:B------:R-:W-:Y:S02]  /*07b0*/  UIADD3 UR7, UPT, UPT, UR7, 0x2, URZ ;  /* 0x0000000207077890 */ /* 0x000fe4000fffe0ff */
[----:B------:R-:W0:Y:S01]  /*07c0*/  LDS.64 R4, [R8] ;  /* 0x0000000008047984 */ /* 0x000e220000000a00 */
[----:B------:R-:W-:-:S03]  /*07d0*/  USHF.L.U32 UR4, UR4, 0x3, URZ ;  /* 0x0000000304047899 */ /* 0x000fc600080006ff */
[----:B------:R-:W1:Y:S09]  /*07e0*/  LDS.64 R6, [R8+0x8] ;  /* 0x0000080008067984 */ /* 0x000e720000000a00 */
[----:B------:R-:W0:Y:S01]  /*07f0*/  LDCU.64 UR8, c[0x3][UR4] ;  /* 0x00c00000040877ac */ /* 0x000e220008000a00 */
[----:B------:R-:W1:Y:S01]  /*0800*/  LDCU.64 UR4, c[0x3][UR4+-0x8] ;  /* 0x00ffff00040477ac */ /* 0x000e620008000a00 */
[----:B0-----:R-:W-:-:S08]  /*0810*/  DFMA R4, R4, UR8, R10 ;  /* 0x0000000804047c2b */ /* 0x001fd0000800000a */
[----:B-1----:R-:W-:-:S11]  /*0820*/  DFMA R10, R6, UR4, R4 ;  /* 0x00000004060a7c2b */ /* 0x002fd60008000004 */
.L_x_16:
[----:B------:R-:W-:Y:S01]  /*0830*/  VIADD R2, R2, UR7 ;  /* 0x0000000702027c36 */ /* 0x000fe20008000000 */
[----:B------:R-:W-:-:S04]  /*0840*/  UIADD3 UR4, UPT, UPT, -UR7, UR11, URZ ;  /* 0x0000000b07047290 */ /* 0x000fc8000fffe1ff */
[----:B------:R-:W-:Y:S01]  /*0850*/  LEA R2, R2, UR10, 0x3 ;  /* 0x0000000a02027c11 */ /* 0x000fe2000f8e18ff */
[----:B------:R-:W-:-:S04]  /*0860*/  USHF.L.U32 UR4, UR4, 0x3, URZ ;  /* 0x0000000304047899 */ /* 0x000fc800080006ff */
[----:B------:R-:W1:Y:S08]  /*0870*/  LDS.64 R4, [R2] ;  /* 0x0000000002047984 */ /* 0x000e700000000a00 */
[----:B------:R-:W1:Y:S02]  /*0880*/  LDCU.64 UR4, c[0x3][UR4] ;  /* 0x00c00000040477ac */ /* 0x000e640008000a00 */
[----:B-1----:R-:W-:-:S11]  /*0890*/  DFMA R10, R4, UR4, R10 ;  /* 0x00000004040a7c2b */ /* 0x002fd6000800000a */
.L_x_12:
[----:B------:R-:W1:Y:S01]  /*08a0*/  LDC.64 R4, c[0x0][0x380] ;  /* 0x0000e000ff047b82 */ /* 0x000e620000000a00 */
[----:B------:R-:W2:Y:S01]  /*08b0*/  LDCU UR4, c[0x0][0x390] ;  /* 0x00007200ff0477ac */ /* 0x000ea20008000800 */
[----:B------:R-:W-:-:S05]  /*08c0*/  IADD3 R0, PT, PT, R0, UR11, RZ ;  /* 0x0000000b00007c10 */ /* 0x000fca000fffe0ff */
[----:B--2---:R-:W-:-:S04]  /*08d0*/  IMAD R3, R3, UR4, R0 ;  /* 0x0000000403037c24 */ /* 0x004fc8000f8e0200 */
[----:B-1----:R-:W-:-:S05]  /*08e0*/  IMAD.WIDE R2, R3, 0x8, R4 ;  /* 0x0000000803027825 */ /* 0x002fca00078e0204 */
[----:B------:R-:W-:Y:S01]  /*08f0*/  STG.E.64 desc[UR12][R2.64], R10 ;  /* 0x0000000a02007986 */ /* 0x000fe2000c101b0c */
[----:B------:R-:W-:Y:S05]  /*0900*/  EXIT ;  /* 0x000000000000794d */ /* 0x000fea0003800000 */
.L_x_17:
        /* <DEDUP_REMOVED lines=15> */
.L_x_19:


//--------------------- .nv.shared._Z20convolutionColumnGPUPdS_ii --------------------------
	.section	.nv.shared._Z20convolutionColumnGPUPdS_ii,"aw",@nobits
	.sectionflags	@""
	.align	16
	.zero		1024


//--------------------- .nv.shared.reserved.0     --------------------------
	.section	.nv.shared.reserved.0,"aw",@nobits
	.weak		__nv_reservedSMEM_offset_0_alias
	.size		__nv_reservedSMEM_offset_0_alias, 0, 64
	.other		__nv_reservedSMEM_offset_0_alias,@"STO_CUDA_RESERVED_SHARED STV_DEFAULT"
__nv_reservedSMEM_offset_0_alias:
	.zero		0
	.zero		64


//--------------------- .nv.shared._Z17convolutionRowGPUPdS_ii --------------------------
	.section	.nv.shared._Z17convolutionRowGPUPdS_ii,"aw",@nobits
	.sectionflags	@""
	.align	16
	.zero		1024


//--------------------- .nv.constant0._Z20convolutionColumnGPUPdS_ii --------------------------
	.section	.nv.constant0._Z20convolutionColumnGPUPdS_ii,"a",@progbits
	.sectionflags	@""
	.align	4
.nv.constant0._Z20convolutionColumnGPUPdS_ii:
	.zero		920


//--------------------- .nv.constant0._Z17convolutionRowGPUPdS_ii --------------------------
	.section	.nv.constant0._Z17convolutionRowGPUPdS_ii,"a",@progbits
	.sectionflags	@""
	.align	4
.nv.constant0._Z17convolutionRowGPUPdS_ii:
	.zero		920


//--------------------- SYMBOLS --------------------------

	.type		.nv.reservedSmem.offset0,@object
	.size		.nv.reservedSmem.offset0,0x4
	.type		.nv.reservedSmem.cap,@object
	.size		.nv.reservedSmem.cap,0x4
